//
// Generated by NVIDIA NVVM Compiler
//
// Compiler Build ID: CL-36424714
// Cuda compilation tools, release 13.0, V13.0.88
// Based on NVVM 20.0.0
//

.version 9.0
.target sm_100
.address_size 64

	// .globl	_Z14quamsim_kernelPfPKfS_ii

.visible .entry _Z14quamsim_kernelPfPKfS_ii(
	.param .u64 .ptr .align 1 _Z14quamsim_kernelPfPKfS_ii_param_0,
	.param .u64 .ptr .align 1 _Z14quamsim_kernelPfPKfS_ii_param_1,
	.param .u64 .ptr .align 1 _Z14quamsim_kernelPfPKfS_ii_param_2,
	.param .u32 _Z14quamsim_kernelPfPKfS_ii_param_3,
	.param .u32 _Z14quamsim_kernelPfPKfS_ii_param_4
)
{
	.reg .pred 	%p<4>;
	.reg .b32 	%r<13>;
	.reg .b32 	%f<13>;
	.reg .b64 	%rd<13>;

	ld.param.u64 	%rd1, [_Z14quamsim_kernelPfPKfS_ii_param_0];
	ld.param.u64 	%rd2, [_Z14quamsim_kernelPfPKfS_ii_param_1];
	ld.param.u64 	%rd3, [_Z14quamsim_kernelPfPKfS_ii_param_2];
	ld.param.u32 	%r2, [_Z14quamsim_kernelPfPKfS_ii_param_3];
	ld.param.u32 	%r3, [_Z14quamsim_kernelPfPKfS_ii_param_4];
	mov.u32 	%r5, %tid.x;
	mov.u32 	%r6, %ctaid.x;
	mov.u32 	%r7, %ntid.x;
	mad.lo.s32 	%r1, %r6, %r7, %r5;
	div.s32 	%r8, %r1, %r2;
	add.s32 	%r9, %r2, %r1;
	max.s32 	%r11, %r1, %r9;
	setp.ge.s32 	%p1, %r11, %r3;
	and.b32  	%r12, %r8, 1;
	setp.eq.b32 	%p2, %r12, 1;
	or.pred  	%p3, %p1, %p2;
	@%p3 bra 	$L__BB0_2;
	cvta.to.global.u64 	%rd4, %rd1;
	cvta.to.global.u64 	%rd5, %rd2;
	cvta.to.global.u64 	%rd6, %rd3;
	ld.global.f32 	%f1, [%rd4];
	mul.wide.s32 	%rd7, %r1, 4;
	add.s64 	%rd8, %rd5, %rd7;
	ld.global.f32 	%f2, [%rd8];
	ld.global.f32 	%f3, [%rd4+4];
	mul.wide.s32 	%rd9, %r2, 4;
	add.s64 	%rd10, %rd8, %rd9;
	ld.global.f32 	%f4, [%rd10];
	mul.f32 	%f5, %f3, %f4;
	fma.rn.f32 	%f6, %f1, %f2, %f5;
	add.s64 	%rd11, %rd6, %rd7;
	st.global.f32 	[%rd11], %f6;
	ld.global.f32 	%f7, [%rd4+8];
	ld.global.f32 	%f8, [%rd8];
	ld.global.f32 	%f9, [%rd4+12];
	ld.global.f32 	%f10, [%rd10];
	mul.f32 	%f11, %f9, %f10;
	fma.rn.f32 	%f12, %f7, %f8, %f11;
	add.s64 	%rd12, %rd11, %rd9;
	st.global.f32 	[%rd12], %f12;
$L__BB0_2:
	ret;

}


// ===== COMPILED SASS (sm_100) =====

	.target	sm_100

	.elftype	@"ET_EXEC"


//--------------------- .note.nv.tkinfo           --------------------------
	.section	.note.nv.tkinfo,"",@"SHT_NOTE"
	.sectionflags	@"SHF_NOTE_NV_TKINFO"
	.tkinfo
        /*0018*/ 	.word	0x00000002
        /*0030*/ 	.string	""
        /*0030*/ 	.string	"ptxas"
        /*0030*/ 	.string	"Cuda compilation tools, release 13.0, V13.0.88"
        /*0030*/ 	.string	"Build cuda_13.0.r13.0/compiler.36424714_0"
        /*0030*/ 	.string	"-arch sm_100 -m 64 "



//--------------------- .note.nv.cuinfo           --------------------------
	.section	.note.nv.cuinfo,"",@"SHT_NOTE"
	.sectionflags	@"SHF_NOTE_NV_CUINFO"
        /*0018*/ 	.short	0x0002
        /*001a*/ 	.short	0x0064
        /*001c*/ 	.short	0x0082
	.zero		2


//--------------------- .nv.info                  --------------------------
	.section	.nv.info,"",@"SHT_CUDA_INFO"
	.align	4


	//----- nvinfo : EIATTR_REGCOUNT
	.align		4
        /*0000*/ 	.byte	0x04, 0x2f
        /*0002*/ 	.short	(.L_1 - .L_0)
	.align		4
.L_0:
        /*0004*/ 	.word	index@(_Z14quamsim_kernelPfPKfS_ii)
        /*0008*/ 	.word	0x00000014


	//----- nvinfo : EIATTR_FRAME_SIZE
	.align		4
.L_1:
        /*000c*/ 	.byte	0x04, 0x11
        /*000e*/ 	.short	(.L_3 - .L_2)
	.align		4
.L_2:
        /*0010*/ 	.word	index@(_Z14quamsim_kernelPfPKfS_ii)
        /*0014*/ 	.word	0x00000000


	//----- nvinfo : EIATTR_MIN_STACK_SIZE
	.align		4
.L_3:
        /*0018*/ 	.byte	0x04, 0x12
        /*001a*/ 	.short	(.L_5 - .L_4)
	.align		4
.L_4:
        /*001c*/ 	.word	index@(_Z14quamsim_kernelPfPKfS_ii)
        /*0020*/ 	.word	0x00000000
.L_5:


//--------------------- .nv.compat                --------------------------
	.section	.nv.compat,"",@"SHT_CUDA_COMPAT_INFO"
	.align	4
        /*0000*/ 	.byte	0x02, 0x09, 0x00, 0x00, 0x02, 0x02, 0x01, 0x00, 0x02, 0x05, 0x05, 0x00, 0x03, 0x07, 0x01, 0x01
        /*0010*/ 	.byte	0x02, 0x03, 0x00, 0x00, 0x02, 0x06, 0x01, 0x00, 0x04, 0x0b, 0x08, 0x00, 0x09, 0x00, 0x00, 0x00
        /*0020*/ 	.byte	0x00, 0x00, 0x00, 0x00


//--------------------- .nv.info._Z14quamsim_kernelPfPKfS_ii --------------------------
	.section	.nv.info._Z14quamsim_kernelPfPKfS_ii,"",@"SHT_CUDA_INFO"
	.sectionflags	@""
	.align	4


	//----- nvinfo : EIATTR_CUDA_API_VERSION
	.align		4
        /*0000*/ 	.byte	0x04, 0x37
        /*0002*/ 	.short	(.L_7 - .L_6)
.L_6:
        /*0004*/ 	.word	0x00000082


	//----- nvinfo : EIATTR_KPARAM_INFO
	.align		4
.L_7:
        /*0008*/ 	.byte	0x04, 0x17
        /*000a*/ 	.short	(.L_9 - .L_8)
.L_8:
        /*000c*/ 	.word	0x00000000
        /*0010*/ 	.short	0x0004
        /*0012*/ 	.short	0x001c
        /*0014*/ 	.byte	0x00, 0xf0, 0x11, 0x00


	//----- nvinfo : EIATTR_KPARAM_INFO
	.align		4
.L_9:
        /*0018*/ 	.byte	0x04, 0x17
        /*001a*/ 	.short	(.L_11 - .L_10)
.L_10:
        /*001c*/ 	.word	0x00000000
        /*0020*/ 	.short	0x0003
        /*0022*/ 	.short	0x0018
        /*0024*/ 	.byte	0x00, 0xf0, 0x11, 0x00


	//----- nvinfo : EIATTR_KPARAM_INFO
	.align		4
.L_11:
        /*0028*/ 	.byte	0x04, 0x17
        /*002a*/ 	.short	(.L_13 - .L_12)
.L_12:
        /*002c*/ 	.word	0x00000000
        /*0030*/ 	.short	0x0002
        /*0032*/ 	.short	0x0010
        /*0034*/ 	.byte	0x00, 0xf5, 0x21, 0x00


	//----- nvinfo : EIATTR_KPARAM_INFO
	.align		4
.L_13:
        /*0038*/ 	.byte	0x04, 0x17
        /*003a*/ 	.short	(.L_15 - .L_14)
.L_14:
        /*003c*/ 	.word	0x00000000
        /*0040*/ 	.short	0x0001
        /*0042*/ 	.short	0x0008
        /*0044*/ 	.byte	0x00, 0xf5, 0x21, 0x00


	//----- nvinfo : EIATTR_KPARAM_INFO
	.align		4
.L_15:
        /*0048*/ 	.byte	0x04, 0x17
        /*004a*/ 	.short	(.L_17 - .L_16)
.L_16:
        /*004c*/ 	.word	0x00000000
        /*0050*/ 	.short	0x0000
        /*0052*/ 	.short	0x0000
        /*0054*/ 	.byte	0x00, 0xf5, 0x21, 0x00


	//----- nvinfo : EIATTR_SPARSE_MMA_MASK
	.align		4
.L_17:
        /*0058*/ 	.byte	0x03, 0x50
        /*005a*/ 	.short	0x0000


	//----- nvinfo : EIATTR_MAXREG_COUNT
	.align		4
        /*005c*/ 	.byte	0x03, 0x1b
        /*005e*/ 	.short	0x00ff


	//----- nvinfo : EIATTR_MERCURY_ISA_VERSION
	.align		4
        /*0060*/ 	.byte	0x03, 0x5f
        /*0062*/ 	.short	0x0101


	//----- nvinfo : EIATTR_VRC_CTA_INIT_COUNT
	.align		4
        /*0064*/ 	.byte	0x02, 0x4a
	.zero		1
	.zero		1


	//----- nvinfo : EIATTR_EXIT_INSTR_OFFSETS
	.align		4
        /*0068*/ 	.byte	0x04, 0x1c
        /*006a*/ 	.short	(.L_19 - .L_18)


	//   ....[0]....
.L_18:
        /*006c*/ 	.word	0x00000220


	//   ....[1]....
        /*0070*/ 	.word	0x00000390


	//----- nvinfo : EIATTR_CBANK_PARAM_SIZE
	.align		4
.L_19:
        /*0074*/ 	.byte	0x03, 0x19
        /*0076*/ 	.short	0x0020


	//----- nvinfo : EIATTR_PARAM_CBANK
	.align		4
        /*0078*/ 	.byte	0x04, 0x0a
        /*007a*/ 	.short	(.L_21 - .L_20)
	.align		4
.L_20:
        /*007c*/ 	.word	index@(.nv.constant0._Z14quamsim_kernelPfPKfS_ii)
        /*0080*/ 	.short	0x0380
        /*0082*/ 	.short	0x0020


	//----- nvinfo : EIATTR_SW_WAR
	.align		4
.L_21:
        /*0084*/ 	.byte	0x04, 0x36
        /*0086*/ 	.short	(.L_23 - .L_22)
.L_22:
        /*0088*/ 	.word	0x00000008
.L_23:


//--------------------- .nv.callgraph             --------------------------
	.section	.nv.callgraph,"",@"SHT_CUDA_CALLGRAPH"
	.align	4
	.sectionentsize	8
	.align		4
        /*0000*/ 	.word	0x00000000
	.align		4
        /*0004*/ 	.word	0xffffffff
	.align		4
        /*0008*/ 	.word	0x00000000
	.align		4
        /*000c*/ 	.word	0xfffffffe
	.align		4
        /*0010*/ 	.word	0x00000000
	.align		4
        /*0014*/ 	.word	0xfffffffd
	.align		4
        /*0018*/ 	.word	0x00000000
	.align		4
        /*001c*/ 	.word	0xfffffffc


//--------------------- .text._Z14quamsim_kernelPfPKfS_ii --------------------------
	.section	.text._Z14quamsim_kernelPfPKfS_ii,"ax",@progbits
	.align	128
        .global         _Z14quamsim_kernelPfPKfS_ii
        .type           _Z14quamsim_kernelPfPKfS_ii,@function
        .size           _Z14quamsim_kernelPfPKfS_ii,(.L_x_1 - _Z14quamsim_kernelPfPKfS_ii)
        .other          _Z14quamsim_kernelPfPKfS_ii,@"STO_CUDA_ENTRY STV_DEFAULT"
_Z14quamsim_kernelPfPKfS_ii:
.text._Z14quamsim_kernelPfPKfS_ii:
[----:B------:R-:W-:Y:S08]  /*0000*/  LDC R1, c[0x0][0x37c] ;  /* 0x0000df00ff017b82 */ /* 0x000ff00000000800 */
[----:B------:R-:W0:Y:S01]  /*0010*/  LDC R0, c[0x0][0x398] ;  /* 0x0000e600ff007b82 */ /* 0x000e220000000800 */
[----:B------:R-:W1:Y:S07]  /*0020*/  S2R R7, SR_TID.X ;  /* 0x0000000000077919 */ /* 0x000e6e0000002100 */
[----:B------:R-:W1:Y:S08]  /*0030*/  S2UR UR4, SR_CTAID.X ;  /* 0x00000000000479c3 */ /* 0x000e700000002500 */
[----:B------:R-:W1:Y:S01]  /*0040*/  LDC R6, c[0x0][0x360] ;  /* 0x0000d800ff067b82 */ /* 0x000e620000000800 */
[----:B0-----:R-:W-:-:S04]  /*0050*/  IABS R5, R0 ;  /* 0x0000000000057213 */ /* 0x001fc80000000000 */
[----:B------:R-:W0:Y:S01]  /*0060*/  I2F.RP R4, R5 ;  /* 0x0000000500047306 */ /* 0x000e220000209400 */
[----:B-1----:R-:W-:Y:S01]  /*0070*/  IMAD R7, R6, UR4, R7 ;  /* 0x0000000406077c24 */ /* 0x002fe2000f8e0207 */
[----:B------:R-:W1:Y:S06]  /*0080*/  LDCU UR4, c[0x0][0x39c] ;  /* 0x00007380ff0477ac */ /* 0x000e6c0008000800 */
[----:B0-----:R-:W0:Y:S02]  /*0090*/  MUFU.RCP R4, R4 ;  /* 0x0000000400047308 */ /* 0x001e240000001000 */
[----:B0-----:R-:W-:-:S02]  /*00a0*/  IADD3 R2, PT, PT, R4, 0xffffffe, RZ ;  /* 0x0ffffffe04027810 */ /* 0x001fc40007ffe0ff */
[----:B------:R-:W-:-:S04]  /*00b0*/  IABS R4, R7 ;  /* 0x0000000700047213 */ /* 0x000fc80000000000 */
[----:B------:R0:W2:Y:S02]  /*00c0*/  F2I.FTZ.U32.TRUNC.NTZ R3, R2 ;  /* 0x0000000200037305 */ /* 0x0000a4000021f000 */
[----:B0-----:R-:W-:Y:S02]  /*00d0*/  HFMA2 R2, -RZ, RZ, 0, 0 ;  /* 0x00000000ff027431 */ /* 0x001fe400000001ff */
[----:B--2---:R-:W-:-:S04]  /*00e0*/  IMAD.MOV R8, RZ, RZ, -R3 ;  /* 0x000000ffff087224 */ /* 0x004fc800078e0a03 */
[----:B------:R-:W-:-:S04]  /*00f0*/  IMAD R9, R8, R5, RZ ;  /* 0x0000000508097224 */ /* 0x000fc800078e02ff */
[----:B------:R-:W-:-:S06]  /*0100*/  IMAD.HI.U32 R3, R3, R9, R2 ;  /* 0x0000000903037227 */ /* 0x000fcc00078e0002 */
[----:B------:R-:W-:-:S04]  /*0110*/  IMAD.HI.U32 R3, R3, R4, RZ ;  /* 0x0000000403037227 */ /* 0x000fc800078e00ff */
[----:B------:R-:W-:-:S04]  /*0120*/  IMAD.MOV R6, RZ, RZ, -R3 ;  /* 0x000000ffff067224 */ /* 0x000fc800078e0a03 */
[----:B------:R-:W-:-:S05]  /*0130*/  IMAD R2, R5, R6, R4 ;  /* 0x0000000605027224 */ /* 0x000fca00078e0204 */
[----:B------:R-:W-:-:S13]  /*0140*/  ISETP.GT.U32.AND P2, PT, R5, R2, PT ;  /* 0x000000020500720c */ /* 0x000fda0003f44070 */
[-C--:B------:R-:W-:Y:S01]  /*0150*/  @!P2 IADD3 R2, PT, PT, R2, -R5.reuse, RZ ;  /* 0x800000050202a210 */ /* 0x080fe20007ffe0ff */
[----:B------:R-:W-:Y:S01]  /*0160*/  @!P2 VIADD R3, R3, 0x1 ;  /* 0x000000010303a836 */ /* 0x000fe20000000000 */
[----:B------:R-:W-:Y:S02]  /*0170*/  ISETP.NE.AND P2, PT, R0, RZ, PT ;  /* 0x000000ff0000720c */ /* 0x000fe40003f45270 */
[----:B------:R-:W-:Y:S02]  /*0180*/  ISETP.GE.U32.AND P0, PT, R2, R5, PT ;  /* 0x000000050200720c */ /* 0x000fe40003f06070 */
[----:B------:R-:W-:-:S04]  /*0190*/  LOP3.LUT R2, R7, R0, RZ, 0x3c, !PT ;  /* 0x0000000007027212 */ /* 0x000fc800078e3cff */
[----:B------:R-:W-:Y:S02]  /*01a0*/  ISETP.GE.AND P1, PT, R2, RZ, PT ;  /* 0x000000ff0200720c */ /* 0x000fe40003f26270 */
[----:B------:R-:W-:-:S05]  /*01b0*/  VIADDMNMX R2, R7, R0, R7, !PT ;  /* 0x0000000007027246 */ /* 0x000fca0007800107 */
[----:B------:R-:W-:-:S06]  /*01c0*/  @P0 IADD3 R3, PT, PT, R3, 0x1, RZ ;  /* 0x0000000103030810 */ /* 0x000fcc0007ffe0ff */
[----:B------:R-:W-:Y:S02]  /*01d0*/  @!P1 IADD3 R3, PT, PT, -R3, RZ, RZ ;  /* 0x000000ff03039210 */ /* 0x000fe40007ffe1ff */
[----:B------:R-:W-:-:S04]  /*01e0*/  @!P2 LOP3.LUT R3, RZ, R0, RZ, 0x33, !PT ;  /* 0x00000000ff03a212 */ /* 0x000fc800078e33ff */
[----:B------:R-:W-:-:S04]  /*01f0*/  LOP3.LUT R3, R3, 0x1, RZ, 0xc0, !PT ;  /* 0x0000000103037812 */ /* 0x000fc800078ec0ff */
[----:B------:R-:W-:-:S04]  /*0200*/  ISETP.NE.U32.AND P0, PT, R3, 0x1, PT ;  /* 0x000000010300780c */ /* 0x000fc80003f05070 */
[----:B-1----:R-:W-:-:S13]  /*0210*/  ISETP.GE.OR P0, PT, R2, UR4, !P0 ;  /* 0x0000000402007c0c */ /* 0x002fda000c706670 */
[----:B------:R-:W-:Y:S05]  /*0220*/  @P0 EXIT ;  /* 0x000000000000094d */ /* 0x000fea0003800000 */
[----:B------:R-:W0:Y:S01]  /*0230*/  LDC.64 R4, c[0x0][0x388] ;  /* 0x0000e200ff047b82 */ /* 0x000e220000000a00 */
[----:B------:R-:W1:Y:S07]  /*0240*/  LDCU.64 UR4, c[0x0][0x358] ;  /* 0x00006b00ff0477ac */ /* 0x000e6e0008000a00 */
[----:B------:R-:W2:Y:S08]  /*0250*/  LDC.64 R2, c[0x0][0x380] ;  /* 0x0000e000ff027b82 */ /* 0x000eb00000000a00 */
[----:B------:R-:W3:Y:S01]  /*0260*/  LDC.64 R10, c[0x0][0x390] ;  /* 0x0000e400ff0a7b82 */ /* 0x000ee20000000a00 */
[----:B0-----:R-:W-:-:S05]  /*0270*/  IMAD.WIDE R4, R7, 0x4, R4 ;  /* 0x0000000407047825 */ /* 0x001fca00078e0204 */
[----:B-1----:R-:W4:Y:S01]  /*0280*/  LDG.E R13, desc[UR4][R4.64] ;  /* 0x00000004040d7981 */ /* 0x002f22000c1e1900 */
[----:B------:R-:W-:-:S03]  /*0290*/  IMAD.WIDE R8, R0, 0x4, R4 ;  /* 0x0000000400087825 */ /* 0x000fc600078e0204 */
[----:B--2---:R-:W2:Y:S04]  /*02a0*/  LDG.E R6, desc[UR4][R2.64+0x4] ;  /* 0x0000040402067981 */ /* 0x004ea8000c1e1900 */
[----:B------:R-:W2:Y:S04]  /*02b0*/  LDG.E R15, desc[UR4][R8.64] ;  /* 0x00000004080f7981 */ /* 0x000ea8000c1e1900 */
[----:B------:R-:W4:Y:S01]  /*02c0*/  LDG.E R12, desc[UR4][R2.64] ;  /* 0x00000004020c7981 */ /* 0x000f22000c1e1900 */
[----:B--2---:R-:W-:Y:S01]  /*02d0*/  FMUL R15, R6, R15 ;  /* 0x0000000f060f7220 */ /* 0x004fe20000400000 */
[----:B---3--:R-:W-:-:S04]  /*02e0*/  IMAD.WIDE R6, R7, 0x4, R10 ;  /* 0x0000000407067825 */ /* 0x008fc800078e020a */
[----:B----4-:R-:W-:-:S05]  /*02f0*/  FFMA R13, R12, R13, R15 ;  /* 0x0000000d0c0d7223 */ /* 0x010fca000000000f */
[----:B------:R-:W-:Y:S04]  /*0300*/  STG.E desc[UR4][R6.64], R13 ;  /* 0x0000000d06007986 */ /* 0x000fe8000c101904 */
[----:B------:R-:W2:Y:S04]  /*0310*/  LDG.E R11, desc[UR4][R8.64] ;  /* 0x00000004080b7981 */ /* 0x000ea8000c1e1900 */
[----:B------:R-:W2:Y:S04]  /*0320*/  LDG.E R10, desc[UR4][R2.64+0xc] ;  /* 0x00000c04020a7981 */ /* 0x000ea8000c1e1900 */
[----:B------:R-:W3:Y:S04]  /*0330*/  LDG.E R15, desc[UR4][R4.64] ;  /* 0x00000004040f7981 */ /* 0x000ee8000c1e1900 */
[----:B------:R-:W3:Y:S01]  /*0340*/  LDG.E R12, desc[UR4][R2.64+0x8] ;  /* 0x00000804020c7981 */ /* 0x000ee2000c1e1900 */
[----:B--2---:R-:W-:Y:S01]  /*0350*/  FMUL R17, R10, R11 ;  /* 0x0000000b0a117220 */ /* 0x004fe20000400000 */
[----:B------:R-:W-:-:S04]  /*0360*/  IMAD.WIDE R10, R0, 0x4, R6 ;  /* 0x00000004000a7825 */ /* 0x000fc800078e0206 */
[----:B---3--:R-:W-:-:S05]  /*0370*/  FFMA R15, R12, R15, R17 ;  /* 0x0000000f0c0f7223 */ /* 0x008fca0000000011 */
[----:B------:R-:W-:Y:S01]  /*0380*/  STG.E desc[UR4][R10.64], R15 ;  /* 0x0000000f0a007986 */ /* 0x000fe2000c101904 */
[----:B------:R-:W-:Y:S05]  /*0390*/  EXIT ;  /* 0x000000000000794d */ /* 0x000fea0003800000 */
.L_x_0:
[----:B------:R-:W-:-:S00]  /*03a0*/  BRA `(.L_x_0) ;  /* 0xfffffffc00fc7947 */ /* 0x000fc0000383ffff */
[----:B------:R-:W-:-:S00]  /*03b0*/  NOP ;  /* 0x0000000000007918 */ /* 0x000fc00000000000 */
        /* <DEDUP_REMOVED lines=12> */
.L_x_1:


//--------------------- .nv.shared.reserved.0     --------------------------
	.section	.nv.shared.reserved.0,"aw",@nobits
	.weak		__nv_reservedSMEM_offset_0_alias
	.size		__nv_reservedSMEM_offset_0_alias, 0, 64
	.other		__nv_reservedSMEM_offset_0_alias,@"STO_CUDA_RESERVED_SHARED STV_DEFAULT"
__nv_reservedSMEM_offset_0_alias:
	.zero		0
	.zero		64


//--------------------- .nv.constant0._Z14quamsim_kernelPfPKfS_ii --------------------------
	.section	.nv.constant0._Z14quamsim_kernelPfPKfS_ii,"a",@progbits
	.sectionflags	@""
	.align	4
.nv.constant0._Z14quamsim_kernelPfPKfS_ii:
	.zero		928


//--------------------- SYMBOLS --------------------------

	.type		.nv.reservedSmem.offset0,@object
	.size		.nv.reservedSmem.offset0,0x4
